//
// Generated by NVIDIA NVVM Compiler
//
// Compiler Build ID: CL-36424714
// Cuda compilation tools, release 13.0, V13.0.88
// Based on NVVM 20.0.0
//

.version 9.0
.target sm_100
.address_size 64

	// .globl	_Z9matrixAddPA512_dS0_

.visible .entry _Z9matrixAddPA512_dS0_(
	.param .u64 .ptr .align 1 _Z9matrixAddPA512_dS0__param_0,
	.param .u64 .ptr .align 1 _Z9matrixAddPA512_dS0__param_1
)
{
	.reg .b32 	%r<9>;
	.reg .b64 	%rd<11>;
	.reg .b64 	%fd<4>;

	ld.param.u64 	%rd1, [_Z9matrixAddPA512_dS0__param_0];
	ld.param.u64 	%rd2, [_Z9matrixAddPA512_dS0__param_1];
	cvta.to.global.u64 	%rd3, %rd1;
	cvta.to.global.u64 	%rd4, %rd2;
	mov.u32 	%r1, %tid.x;
	mov.u32 	%r2, %ctaid.x;
	mov.u32 	%r3, %ntid.x;
	mad.lo.s32 	%r4, %r2, %r3, %r1;
	mov.u32 	%r5, %tid.y;
	mov.u32 	%r6, %ctaid.y;
	mov.u32 	%r7, %ntid.y;
	mad.lo.s32 	%r8, %r6, %r7, %r5;
	mul.wide.s32 	%rd5, %r4, 4096;
	add.s64 	%rd6, %rd4, %rd5;
	mul.wide.u32 	%rd7, %r8, 8;
	add.s64 	%rd8, %rd6, %rd7;
	ld.global.f64 	%fd1, [%rd8];
	add.s64 	%rd9, %rd3, %rd5;
	add.s64 	%rd10, %rd9, %rd7;
	ld.global.f64 	%fd2, [%rd10];
	add.f64 	%fd3, %fd1, %fd2;
	st.global.f64 	[%rd10], %fd3;
	ret;

}


// ===== COMPILED SASS (sm_100) =====

	.target	sm_100

	.elftype	@"ET_EXEC"


//--------------------- .note.nv.tkinfo           --------------------------
	.section	.note.nv.tkinfo,"",@"SHT_NOTE"
	.sectionflags	@"SHF_NOTE_NV_TKINFO"
	.tkinfo
        /*0018*/ 	.word	0x00000002
        /*0030*/ 	.string	""
        /*0030*/ 	.string	"ptxas"
        /*0030*/ 	.string	"Cuda compilation tools, release 13.0, V13.0.88"
        /*0030*/ 	.string	"Build cuda_13.0.r13.0/compiler.36424714_0"
        /*0030*/ 	.string	"-arch sm_100 -m 64 "



//--------------------- .note.nv.cuinfo           --------------------------
	.section	.note.nv.cuinfo,"",@"SHT_NOTE"
	.sectionflags	@"SHF_NOTE_NV_CUINFO"
        /*0018*/ 	.short	0x0002
        /*001a*/ 	.short	0x0064
        /*001c*/ 	.short	0x0082
	.zero		2


//--------------------- .nv.info                  --------------------------
	.section	.nv.info,"",@"SHT_CUDA_INFO"
	.align	4


	//----- nvinfo : EIATTR_REGCOUNT
	.align		4
        /*0000*/ 	.byte	0x04, 0x2f
        /*0002*/ 	.short	(.L_1 - .L_0)
	.align		4
.L_0:
        /*0004*/ 	.word	index@(_Z9matrixAddPA512_dS0_)
        /*0008*/ 	.word	0x0000000c


	//----- nvinfo : EIATTR_FRAME_SIZE
	.align		4
.L_1:
        /*000c*/ 	.byte	0x04, 0x11
        /*000e*/ 	.short	(.L_3 - .L_2)
	.align		4
.L_2:
        /*0010*/ 	.word	index@(_Z9matrixAddPA512_dS0_)
        /*0014*/ 	.word	0x00000000


	//----- nvinfo : EIATTR_MIN_STACK_SIZE
	.align		4
.L_3:
        /*0018*/ 	.byte	0x04, 0x12
        /*001a*/ 	.short	(.L_5 - .L_4)
	.align		4
.L_4:
        /*001c*/ 	.word	index@(_Z9matrixAddPA512_dS0_)
        /*0020*/ 	.word	0x00000000
.L_5:


//--------------------- .nv.compat                --------------------------
	.section	.nv.compat,"",@"SHT_CUDA_COMPAT_INFO"
	.align	4
        /*0000*/ 	.byte	0x02, 0x09, 0x00, 0x00, 0x02, 0x02, 0x01, 0x00, 0x02, 0x05, 0x05, 0x00, 0x03, 0x07, 0x01, 0x01
        /*0010*/ 	.byte	0x02, 0x03, 0x00, 0x00, 0x02, 0x06, 0x01, 0x00, 0x04, 0x0b, 0x08, 0x00, 0x01, 0x00, 0x00, 0x00
        /*0020*/ 	.byte	0x00, 0x00, 0x00, 0x00


//--------------------- .nv.info._Z9matrixAddPA512_dS0_ --------------------------
	.section	.nv.info._Z9matrixAddPA512_dS0_,"",@"SHT_CUDA_INFO"
	.sectionflags	@""
	.align	4


	//----- nvinfo : EIATTR_CUDA_API_VERSION
	.align		4
        /*0000*/ 	.byte	0x04, 0x37
        /*0002*/ 	.short	(.L_7 - .L_6)
.L_6:
        /*0004*/ 	.word	0x00000082


	//----- nvinfo : EIATTR_KPARAM_INFO
	.align		4
.L_7:
        /*0008*/ 	.byte	0x04, 0x17
        /*000a*/ 	.short	(.L_9 - .L_8)
.L_8:
        /*000c*/ 	.word	0x00000000
        /*0010*/ 	.short	0x0001
        /*0012*/ 	.short	0x0008
        /*0014*/ 	.byte	0x00, 0xf5, 0x21, 0x00


	//----- nvinfo : EIATTR_KPARAM_INFO
	.align		4
.L_9:
        /*0018*/ 	.byte	0x04, 0x17
        /*001a*/ 	.short	(.L_11 - .L_10)
.L_10:
        /*001c*/ 	.word	0x00000000
        /*0020*/ 	.short	0x0000
        /*0022*/ 	.short	0x0000
        /*0024*/ 	.byte	0x00, 0xf5, 0x21, 0x00


	//----- nvinfo : EIATTR_SPARSE_MMA_MASK
	.align		4
.L_11:
        /*0028*/ 	.byte	0x03, 0x50
        /*002a*/ 	.short	0x0000


	//----- nvinfo : EIATTR_MAXREG_COUNT
	.align		4
        /*002c*/ 	.byte	0x03, 0x1b
        /*002e*/ 	.short	0x00ff


	//----- nvinfo : EIATTR_MERCURY_ISA_VERSION
	.align		4
        /*0030*/ 	.byte	0x03, 0x5f
        /*0032*/ 	.short	0x0101


	//----- nvinfo : EIATTR_VRC_CTA_INIT_COUNT
	.align		4
        /*0034*/ 	.byte	0x02, 0x4a
	.zero		1
	.zero		1


	//----- nvinfo : EIATTR_EXIT_INSTR_OFFSETS
	.align		4
        /*0038*/ 	.byte	0x04, 0x1c
        /*003a*/ 	.short	(.L_13 - .L_12)


	//   ....[0]....
.L_12:
        /*003c*/ 	.word	0x00000140


	//----- nvinfo : EIATTR_CBANK_PARAM_SIZE
	.align		4
.L_13:
        /*0040*/ 	.byte	0x03, 0x19
        /*0042*/ 	.short	0x0010


	//----- nvinfo : EIATTR_PARAM_CBANK
	.align		4
        /*0044*/ 	.byte	0x04, 0x0a
        /*0046*/ 	.short	(.L_15 - .L_14)
	.align		4
.L_14:
        /*0048*/ 	.word	index@(.nv.constant0._Z9matrixAddPA512_dS0_)
        /*004c*/ 	.short	0x0380
        /*004e*/ 	.short	0x0010


	//----- nvinfo : EIATTR_SW_WAR
	.align		4
.L_15:
        /*0050*/ 	.byte	0x04, 0x36
        /*0052*/ 	.short	(.L_17 - .L_16)
.L_16:
        /*0054*/ 	.word	0x00000008
.L_17:


//--------------------- .nv.callgraph             --------------------------
	.section	.nv.callgraph,"",@"SHT_CUDA_CALLGRAPH"
	.align	4
	.sectionentsize	8
	.align		4
        /*0000*/ 	.word	0x00000000
	.align		4
        /*0004*/ 	.word	0xffffffff
	.align		4
        /*0008*/ 	.word	0x00000000
	.align		4
        /*000c*/ 	.word	0xfffffffe
	.align		4
        /*0010*/ 	.word	0x00000000
	.align		4
        /*0014*/ 	.word	0xfffffffd
	.align		4
        /*0018*/ 	.word	0x00000000
	.align		4
        /*001c*/ 	.word	0xfffffffc


//--------------------- .text._Z9matrixAddPA512_dS0_ --------------------------
	.section	.text._Z9matrixAddPA512_dS0_,"ax",@progbits
	.align	128
        .global         _Z9matrixAddPA512_dS0_
        .type           _Z9matrixAddPA512_dS0_,@function
        .size           _Z9matrixAddPA512_dS0_,(.L_x_1 - _Z9matrixAddPA512_dS0_)
        .other          _Z9matrixAddPA512_dS0_,@"STO_CUDA_ENTRY STV_DEFAULT"
_Z9matrixAddPA512_dS0_:
.text._Z9matrixAddPA512_dS0_:
[----:B------:R-:W-:Y:S01]  /*0000*/  LDC R1, c[0x0][0x37c] ;  /* 0x0000df00ff017b82 */ /* 0x000fe20000000800 */
[----:B------:R-:W0:Y:S07]  /*0010*/  S2R R7, SR_TID.X ;  /* 0x0000000000077919 */ /* 0x000e2e0000002100 */
[----:B------:R-:W0:Y:S01]  /*0020*/  S2UR UR6, SR_CTAID.X ;  /* 0x00000000000679c3 */ /* 0x000e220000002500 */
[----:B------:R-:W1:Y:S01]  /*0030*/  LDCU.64 UR4, c[0x0][0x358] ;  /* 0x00006b00ff0477ac */ /* 0x000e620008000a00 */
[----:B------:R-:W2:Y:S06]  /*0040*/  S2R R6, SR_TID.Y ;  /* 0x0000000000067919 */ /* 0x000eac0000002200 */
[----:B------:R-:W0:Y:S08]  /*0050*/  LDC R0, c[0x0][0x360] ;  /* 0x0000d800ff007b82 */ /* 0x000e300000000800 */
[----:B------:R-:W3:Y:S08]  /*0060*/  LDC.64 R2, c[0x0][0x388] ;  /* 0x0000e200ff027b82 */ /* 0x000ef00000000a00 */
[----:B------:R-:W4:Y:S08]  /*0070*/  LDC.64 R4, c[0x0][0x380] ;  /* 0x0000e000ff047b82 */ /* 0x000f300000000a00 */
[----:B------:R-:W2:Y:S01]  /*0080*/  S2UR UR7, SR_CTAID.Y ;  /* 0x00000000000779c3 */ /* 0x000ea20000002600 */
[----:B0-----:R-:W-:-:S07]  /*0090*/  IMAD R7, R0, UR6, R7 ;  /* 0x0000000600077c24 */ /* 0x001fce000f8e0207 */
[----:B------:R-:W2:Y:S01]  /*00a0*/  LDC R9, c[0x0][0x364] ;  /* 0x0000d900ff097b82 */ /* 0x000ea20000000800 */
[----:B---3--:R-:W-:-:S04]  /*00b0*/  IMAD.WIDE R2, R7, 0x1000, R2 ;  /* 0x0000100007027825 */ /* 0x008fc800078e0202 */
[----:B----4-:R-:W-:-:S04]  /*00c0*/  IMAD.WIDE R4, R7, 0x1000, R4 ;  /* 0x0000100007047825 */ /* 0x010fc800078e0204 */
[----:B--2---:R-:W-:-:S04]  /*00d0*/  IMAD R7, R9, UR7, R6 ;  /* 0x0000000709077c24 */ /* 0x004fc8000f8e0206 */
[----:B------:R-:W-:-:S04]  /*00e0*/  IMAD.WIDE.U32 R2, R7, 0x8, R2 ;  /* 0x0000000807027825 */ /* 0x000fc800078e0002 */
[----:B------:R-:W-:Y:S02]  /*00f0*/  IMAD.WIDE.U32 R4, R7, 0x8, R4 ;  /* 0x0000000807047825 */ /* 0x000fe400078e0004 */
[----:B-1----:R-:W2:Y:S04]  /*0100*/  LDG.E.64 R2, desc[UR4][R2.64] ;  /* 0x0000000402027981 */ /* 0x002ea8000c1e1b00 */
[----:B------:R-:W2:Y:S02]  /*0110*/  LDG.E.64 R6, desc[UR4][R4.64] ;  /* 0x0000000404067981 */ /* 0x000ea4000c1e1b00 */
[----:B--2---:R-:W-:-:S07]  /*0120*/  DADD R6, R2, R6 ;  /* 0x0000000002067229 */ /* 0x004fce0000000006 */
[----:B------:R-:W-:Y:S01]  /*0130*/  STG.E.64 desc[UR4][R4.64], R6 ;  /* 0x0000000604007986 */ /* 0x000fe2000c101b04 */
[----:B------:R-:W-:Y:S05]  /*0140*/  EXIT ;  /* 0x000000000000794d */ /* 0x000fea0003800000 */
.L_x_0:
[----:B------:R-:W-:-:S00]  /*0150*/  BRA `(.L_x_0) ;  /* 0xfffffffc00fc7947 */ /* 0x000fc0000383ffff */
[----:B------:R-:W-:-:S00]  /*0160*/  NOP ;  /* 0x0000000000007918 */ /* 0x000fc00000000000 */
        /* <DEDUP_REMOVED lines=9> */
.L_x_1:


//--------------------- .nv.shared.reserved.0     --------------------------
	.section	.nv.shared.reserved.0,"aw",@nobits
	.weak		__nv_reservedSMEM_offset_0_alias
	.size		__nv_reservedSMEM_offset_0_alias, 0, 64
	.other		__nv_reservedSMEM_offset_0_alias,@"STO_CUDA_RESERVED_SHARED STV_DEFAULT"
__nv_reservedSMEM_offset_0_alias:
	.zero		0
	.zero		64


//--------------------- .nv.constant0._Z9matrixAddPA512_dS0_ --------------------------
	.section	.nv.constant0._Z9matrixAddPA512_dS0_,"a",@progbits
	.sectionflags	@""
	.align	4
.nv.constant0._Z9matrixAddPA512_dS0_:
	.zero		912


//--------------------- SYMBOLS --------------------------

	.type		.nv.reservedSmem.offset0,@object
	.size		.nv.reservedSmem.offset0,0x4
